//
// Generated by NVIDIA NVVM Compiler
//
// Compiler Build ID: CL-36424714
// Cuda compilation tools, release 13.0, V13.0.88
// Based on NVVM 20.0.0
//

.version 9.0
.target sm_100
.address_size 64

	// .globl	_Z9MulMatrizPfS_ii

.visible .entry _Z9MulMatrizPfS_ii(
	.param .u64 .ptr .align 1 _Z9MulMatrizPfS_ii_param_0,
	.param .u64 .ptr .align 1 _Z9MulMatrizPfS_ii_param_1,
	.param .u32 _Z9MulMatrizPfS_ii_param_2,
	.param .u32 _Z9MulMatrizPfS_ii_param_3
)
{
	.reg .pred 	%p<2>;
	.reg .b32 	%r<8>;
	.reg .b32 	%f<3>;
	.reg .b64 	%rd<8>;

	ld.param.u64 	%rd1, [_Z9MulMatrizPfS_ii_param_0];
	ld.param.u64 	%rd2, [_Z9MulMatrizPfS_ii_param_1];
	ld.param.u32 	%r2, [_Z9MulMatrizPfS_ii_param_2];
	ld.param.u32 	%r3, [_Z9MulMatrizPfS_ii_param_3];
	mov.u32 	%r4, %ctaid.x;
	mov.u32 	%r5, %ntid.x;
	mov.u32 	%r6, %tid.x;
	mad.lo.s32 	%r1, %r4, %r5, %r6;
	mul.lo.s32 	%r7, %r3, %r2;
	setp.ge.s32 	%p1, %r1, %r7;
	@%p1 bra 	$L__BB0_2;
	cvta.to.global.u64 	%rd3, %rd1;
	cvta.to.global.u64 	%rd4, %rd2;
	mul.wide.s32 	%rd5, %r1, 4;
	add.s64 	%rd6, %rd3, %rd5;
	ld.global.f32 	%f1, [%rd6];
	mul.f32 	%f2, %f1, 0f40A00000;
	add.s64 	%rd7, %rd4, %rd5;
	st.global.f32 	[%rd7], %f2;
$L__BB0_2:
	ret;

}


// ===== COMPILED SASS (sm_100) =====

	.target	sm_100

	.elftype	@"ET_EXEC"


//--------------------- .note.nv.tkinfo           --------------------------
	.section	.note.nv.tkinfo,"",@"SHT_NOTE"
	.sectionflags	@"SHF_NOTE_NV_TKINFO"
	.tkinfo
        /*0018*/ 	.word	0x00000002
        /*0030*/ 	.string	""
        /*0030*/ 	.string	"ptxas"
        /*0030*/ 	.string	"Cuda compilation tools, release 13.0, V13.0.88"
        /*0030*/ 	.string	"Build cuda_13.0.r13.0/compiler.36424714_0"
        /*0030*/ 	.string	"-arch sm_100 -m 64 "



//--------------------- .note.nv.cuinfo           --------------------------
	.section	.note.nv.cuinfo,"",@"SHT_NOTE"
	.sectionflags	@"SHF_NOTE_NV_CUINFO"
        /*0018*/ 	.short	0x0002
        /*001a*/ 	.short	0x0064
        /*001c*/ 	.short	0x0082
	.zero		2


//--------------------- .nv.info                  --------------------------
	.section	.nv.info,"",@"SHT_CUDA_INFO"
	.align	4


	//----- nvinfo : EIATTR_REGCOUNT
	.align		4
        /*0000*/ 	.byte	0x04, 0x2f
        /*0002*/ 	.short	(.L_1 - .L_0)
	.align		4
.L_0:
        /*0004*/ 	.word	index@(_Z9MulMatrizPfS_ii)
        /*0008*/ 	.word	0x0000000a


	//----- nvinfo : EIATTR_FRAME_SIZE
	.align		4
.L_1:
        /*000c*/ 	.byte	0x04, 0x11
        /*000e*/ 	.short	(.L_3 - .L_2)
	.align		4
.L_2:
        /*0010*/ 	.word	index@(_Z9MulMatrizPfS_ii)
        /*0014*/ 	.word	0x00000000


	//----- nvinfo : EIATTR_MIN_STACK_SIZE
	.align		4
.L_3:
        /*0018*/ 	.byte	0x04, 0x12
        /*001a*/ 	.short	(.L_5 - .L_4)
	.align		4
.L_4:
        /*001c*/ 	.word	index@(_Z9MulMatrizPfS_ii)
        /*0020*/ 	.word	0x00000000
.L_5:


//--------------------- .nv.compat                --------------------------
	.section	.nv.compat,"",@"SHT_CUDA_COMPAT_INFO"
	.align	4
        /*0000*/ 	.byte	0x02, 0x09, 0x00, 0x00, 0x02, 0x02, 0x01, 0x00, 0x02, 0x05, 0x05, 0x00, 0x03, 0x07, 0x01, 0x01
        /*0010*/ 	.byte	0x02, 0x03, 0x00, 0x00, 0x02, 0x06, 0x01, 0x00, 0x04, 0x0b, 0x08, 0x00, 0x09, 0x00, 0x00, 0x00
        /*0020*/ 	.byte	0x00, 0x00, 0x00, 0x00


//--------------------- .nv.info._Z9MulMatrizPfS_ii --------------------------
	.section	.nv.info._Z9MulMatrizPfS_ii,"",@"SHT_CUDA_INFO"
	.sectionflags	@""
	.align	4


	//----- nvinfo : EIATTR_CUDA_API_VERSION
	.align		4
        /*0000*/ 	.byte	0x04, 0x37
        /*0002*/ 	.short	(.L_7 - .L_6)
.L_6:
        /*0004*/ 	.word	0x00000082


	//----- nvinfo : EIATTR_KPARAM_INFO
	.align		4
.L_7:
        /*0008*/ 	.byte	0x04, 0x17
        /*000a*/ 	.short	(.L_9 - .L_8)
.L_8:
        /*000c*/ 	.word	0x00000000
        /*0010*/ 	.short	0x0003
        /*0012*/ 	.short	0x0014
        /*0014*/ 	.byte	0x00, 0xf0, 0x11, 0x00


	//----- nvinfo : EIATTR_KPARAM_INFO
	.align		4
.L_9:
        /*0018*/ 	.byte	0x04, 0x17
        /*001a*/ 	.short	(.L_11 - .L_10)
.L_10:
        /*001c*/ 	.word	0x00000000
        /*0020*/ 	.short	0x0002
        /*0022*/ 	.short	0x0010
        /*0024*/ 	.byte	0x00, 0xf0, 0x11, 0x00


	//----- nvinfo : EIATTR_KPARAM_INFO
	.align		4
.L_11:
        /*0028*/ 	.byte	0x04, 0x17
        /*002a*/ 	.short	(.L_13 - .L_12)
.L_12:
        /*002c*/ 	.word	0x00000000
        /*0030*/ 	.short	0x0001
        /*0032*/ 	.short	0x0008
        /*0034*/ 	.byte	0x00, 0xf5, 0x21, 0x00


	//----- nvinfo : EIATTR_KPARAM_INFO
	.align		4
.L_13:
        /*0038*/ 	.byte	0x04, 0x17
        /*003a*/ 	.short	(.L_15 - .L_14)
.L_14:
        /*003c*/ 	.word	0x00000000
        /*0040*/ 	.short	0x0000
        /*0042*/ 	.short	0x0000
        /*0044*/ 	.byte	0x00, 0xf5, 0x21, 0x00


	//----- nvinfo : EIATTR_SPARSE_MMA_MASK
	.align		4
.L_15:
        /*0048*/ 	.byte	0x03, 0x50
        /*004a*/ 	.short	0x0000


	//----- nvinfo : EIATTR_MAXREG_COUNT
	.align		4
        /*004c*/ 	.byte	0x03, 0x1b
        /*004e*/ 	.short	0x00ff


	//----- nvinfo : EIATTR_MERCURY_ISA_VERSION
	.align		4
        /*0050*/ 	.byte	0x03, 0x5f
        /*0052*/ 	.short	0x0101


	//----- nvinfo : EIATTR_VRC_CTA_INIT_COUNT
	.align		4
        /*0054*/ 	.byte	0x02, 0x4a
	.zero		1
	.zero		1


	//----- nvinfo : EIATTR_EXIT_INSTR_OFFSETS
	.align		4
        /*0058*/ 	.byte	0x04, 0x1c
        /*005a*/ 	.short	(.L_17 - .L_16)


	//   ....[0]....
.L_16:
        /*005c*/ 	.word	0x00000080


	//   ....[1]....
        /*0060*/ 	.word	0x00000110


	//----- nvinfo : EIATTR_CBANK_PARAM_SIZE
	.align		4
.L_17:
        /*0064*/ 	.byte	0x03, 0x19
        /*0066*/ 	.short	0x0018


	//----- nvinfo : EIATTR_PARAM_CBANK
	.align		4
        /*0068*/ 	.byte	0x04, 0x0a
        /*006a*/ 	.short	(.L_19 - .L_18)
	.align		4
.L_18:
        /*006c*/ 	.word	index@(.nv.constant0._Z9MulMatrizPfS_ii)
        /*0070*/ 	.short	0x0380
        /*0072*/ 	.short	0x0018


	//----- nvinfo : EIATTR_SW_WAR
	.align		4
.L_19:
        /*0074*/ 	.byte	0x04, 0x36
        /*0076*/ 	.short	(.L_21 - .L_20)
.L_20:
        /*0078*/ 	.word	0x00000008
.L_21:


//--------------------- .nv.callgraph             --------------------------
	.section	.nv.callgraph,"",@"SHT_CUDA_CALLGRAPH"
	.align	4
	.sectionentsize	8
	.align		4
        /*0000*/ 	.word	0x00000000
	.align		4
        /*0004*/ 	.word	0xffffffff
	.align		4
        /*0008*/ 	.word	0x00000000
	.align		4
        /*000c*/ 	.word	0xfffffffe
	.align		4
        /*0010*/ 	.word	0x00000000
	.align		4
        /*0014*/ 	.word	0xfffffffd
	.align		4
        /*0018*/ 	.word	0x00000000
	.align		4
        /*001c*/ 	.word	0xfffffffc


//--------------------- .text._Z9MulMatrizPfS_ii  --------------------------
	.section	.text._Z9MulMatrizPfS_ii,"ax",@progbits
	.align	128
        .global         _Z9MulMatrizPfS_ii
        .type           _Z9MulMatrizPfS_ii,@function
        .size           _Z9MulMatrizPfS_ii,(.L_x_1 - _Z9MulMatrizPfS_ii)
        .other          _Z9MulMatrizPfS_ii,@"STO_CUDA_ENTRY STV_DEFAULT"
_Z9MulMatrizPfS_ii:
.text._Z9MulMatrizPfS_ii:
[----:B------:R-:W-:Y:S01]  /*0000*/  LDC R1, c[0x0][0x37c] ;  /* 0x0000df00ff017b82 */ /* 0x000fe20000000800 */
[----:B------:R-:W0:Y:S07]  /*0010*/  S2R R0, SR_TID.X ;  /* 0x0000000000007919 */ /* 0x000e2e0000002100 */
[----:B------:R-:W0:Y:S01]  /*0020*/  S2UR UR6, SR_CTAID.X ;  /* 0x00000000000679c3 */ /* 0x000e220000002500 */
[----:B------:R-:W1:Y:S07]  /*0030*/  LDCU.64 UR4, c[0x0][0x390] ;  /* 0x00007200ff0477ac */ /* 0x000e6e0008000a00 */
[----:B------:R-:W0:Y:S01]  /*0040*/  LDC R7, c[0x0][0x360] ;  /* 0x0000d800ff077b82 */ /* 0x000e220000000800 */
[----:B-1----:R-:W-:Y:S01]  /*0050*/  UIMAD UR4, UR5, UR4, URZ ;  /* 0x00000004050472a4 */ /* 0x002fe2000f8e02ff */
[----:B0-----:R-:W-:-:S05]  /*0060*/  IMAD R7, R7, UR6, R0 ;  /* 0x0000000607077c24 */ /* 0x001fca000f8e0200 */
[----:B------:R-:W-:-:S13]  /*0070*/  ISETP.GE.AND P0, PT, R7, UR4, PT ;  /* 0x0000000407007c0c */ /* 0x000fda000bf06270 */
[----:B------:R-:W-:Y:S05]  /*0080*/  @P0 EXIT ;  /* 0x000000000000094d */ /* 0x000fea0003800000 */
[----:B------:R-:W0:Y:S01]  /*0090*/  LDC.64 R2, c[0x0][0x380] ;  /* 0x0000e000ff027b82 */ /* 0x000e220000000a00 */
[----:B------:R-:W1:Y:S07]  /*00a0*/  LDCU.64 UR4, c[0x0][0x358] ;  /* 0x00006b00ff0477ac */ /* 0x000e6e0008000a00 */
[----:B------:R-:W2:Y:S01]  /*00b0*/  LDC.64 R4, c[0x0][0x388] ;  /* 0x0000e200ff047b82 */ /* 0x000ea20000000a00 */
[----:B0-----:R-:W-:-:S06]  /*00c0*/  IMAD.WIDE R2, R7, 0x4, R2 ;  /* 0x0000000407027825 */ /* 0x001fcc00078e0202 */
[----:B-1----:R-:W3:Y:S01]  /*00d0*/  LDG.E R2, desc[UR4][R2.64] ;  /* 0x0000000402027981 */ /* 0x002ee2000c1e1900 */
[----:B--2---:R-:W-:-:S04]  /*00e0*/  IMAD.WIDE R4, R7, 0x4, R4 ;  /* 0x0000000407047825 */ /* 0x004fc800078e0204 */
[----:B---3--:R-:W-:-:S05]  /*00f0*/  FMUL R7, R2, 5 ;  /* 0x40a0000002077820 */ /* 0x008fca0000400000 */
[----:B------:R-:W-:Y:S01]  /*0100*/  STG.E desc[UR4][R4.64], R7 ;  /* 0x0000000704007986 */ /* 0x000fe2000c101904 */
[----:B------:R-:W-:Y:S05]  /*0110*/  EXIT ;  /* 0x000000000000794d */ /* 0x000fea0003800000 */
.L_x_0:
[----:B------:R-:W-:-:S00]  /*0120*/  BRA `(.L_x_0) ;  /* 0xfffffffc00fc7947 */ /* 0x000fc0000383ffff */
[----:B------:R-:W-:-:S00]  /*0130*/  NOP ;  /* 0x0000000000007918 */ /* 0x000fc00000000000 */
        /* <DEDUP_REMOVED lines=12> */
.L_x_1:


//--------------------- .nv.shared.reserved.0     --------------------------
	.section	.nv.shared.reserved.0,"aw",@nobits
	.weak		__nv_reservedSMEM_offset_0_alias
	.size		__nv_reservedSMEM_offset_0_alias, 0, 64
	.other		__nv_reservedSMEM_offset_0_alias,@"STO_CUDA_RESERVED_SHARED STV_DEFAULT"
__nv_reservedSMEM_offset_0_alias:
	.zero		0
	.zero		64


//--------------------- .nv.constant0._Z9MulMatrizPfS_ii --------------------------
	.section	.nv.constant0._Z9MulMatrizPfS_ii,"a",@progbits
	.sectionflags	@""
	.align	4
.nv.constant0._Z9MulMatrizPfS_ii:
	.zero		920


//--------------------- SYMBOLS --------------------------

	.type		.nv.reservedSmem.offset0,@object
	.size		.nv.reservedSmem.offset0,0x4
